//
// Generated by NVIDIA NVVM Compiler
//
// Compiler Build ID: CL-36424714
// Cuda compilation tools, release 13.0, V13.0.88
// Based on NVVM 20.0.0
//

.version 9.0
.target sm_100
.address_size 64

	// .globl	_Z14reduce_kernel0PiS_
.extern .shared .align 16 .b8 s_data[];

.visible .entry _Z14reduce_kernel0PiS_(
	.param .u64 .ptr .align 1 _Z14reduce_kernel0PiS__param_0,
	.param .u64 .ptr .align 1 _Z14reduce_kernel0PiS__param_1
)
{
	.reg .pred 	%p<5>;
	.reg .b32 	%r<21>;
	.reg .b64 	%rd<9>;

	ld.param.u64 	%rd1, [_Z14reduce_kernel0PiS__param_0];
	ld.param.u64 	%rd2, [_Z14reduce_kernel0PiS__param_1];
	cvta.to.global.u64 	%rd3, %rd2;
	mov.u32 	%r1, %tid.x;
	mov.u32 	%r2, %ctaid.x;
	mov.u32 	%r3, %ntid.x;
	mad.lo.s32 	%r7, %r2, %r3, %r1;
	mul.wide.u32 	%rd4, %r7, 4;
	add.s64 	%rd5, %rd3, %rd4;
	ld.global.u32 	%r8, [%rd5];
	shl.b32 	%r9, %r1, 2;
	mov.u32 	%r10, s_data;
	add.s32 	%r4, %r10, %r9;
	st.shared.u32 	[%r4], %r8;
	bar.sync 	0;
	setp.lt.u32 	%p1, %r3, 2;
	@%p1 bra 	$L__BB0_5;
	mov.b32 	%r20, 1;
$L__BB0_2:
	shl.b32 	%r6, %r20, 1;
	add.s32 	%r12, %r6, -1;
	and.b32  	%r13, %r12, %r1;
	setp.ne.s32 	%p2, %r13, 0;
	@%p2 bra 	$L__BB0_4;
	shl.b32 	%r14, %r20, 2;
	add.s32 	%r15, %r4, %r14;
	ld.shared.u32 	%r16, [%r15];
	ld.shared.u32 	%r17, [%r4];
	add.s32 	%r18, %r17, %r16;
	st.shared.u32 	[%r4], %r18;
$L__BB0_4:
	bar.sync 	0;
	setp.lt.u32 	%p3, %r6, %r3;
	mov.u32 	%r20, %r6;
	@%p3 bra 	$L__BB0_2;
$L__BB0_5:
	setp.ne.s32 	%p4, %r1, 0;
	@%p4 bra 	$L__BB0_7;
	ld.shared.u32 	%r19, [s_data];
	cvta.to.global.u64 	%rd6, %rd1;
	mul.wide.u32 	%rd7, %r2, 4;
	add.s64 	%rd8, %rd6, %rd7;
	st.global.u32 	[%rd8], %r19;
$L__BB0_7:
	ret;

}


// ===== COMPILED SASS (sm_100) =====

	.target	sm_100

	.elftype	@"ET_EXEC"


//--------------------- .note.nv.tkinfo           --------------------------
	.section	.note.nv.tkinfo,"",@"SHT_NOTE"
	.sectionflags	@"SHF_NOTE_NV_TKINFO"
	.tkinfo
        /*0018*/ 	.word	0x00000002
        /*0030*/ 	.string	""
        /*0030*/ 	.string	"ptxas"
        /*0030*/ 	.string	"Cuda compilation tools, release 13.0, V13.0.88"
        /*0030*/ 	.string	"Build cuda_13.0.r13.0/compiler.36424714_0"
        /*0030*/ 	.string	"-arch sm_100 -m 64 "



//--------------------- .note.nv.cuinfo           --------------------------
	.section	.note.nv.cuinfo,"",@"SHT_NOTE"
	.sectionflags	@"SHF_NOTE_NV_CUINFO"
        /*0018*/ 	.short	0x0002
        /*001a*/ 	.short	0x0064
        /*001c*/ 	.short	0x0082
	.zero		2


//--------------------- .nv.info                  --------------------------
	.section	.nv.info,"",@"SHT_CUDA_INFO"
	.align	4


	//----- nvinfo : EIATTR_REGCOUNT
	.align		4
        /*0000*/ 	.byte	0x04, 0x2f
        /*0002*/ 	.short	(.L_1 - .L_0)
	.align		4
.L_0:
        /*0004*/ 	.word	index@(_Z14reduce_kernel0PiS_)
        /*0008*/ 	.word	0x0000000b


	//----- nvinfo : EIATTR_FRAME_SIZE
	.align		4
.L_1:
        /*000c*/ 	.byte	0x04, 0x11
        /*000e*/ 	.short	(.L_3 - .L_2)
	.align		4
.L_2:
        /*0010*/ 	.word	index@(_Z14reduce_kernel0PiS_)
        /*0014*/ 	.word	0x00000000


	//----- nvinfo : EIATTR_MIN_STACK_SIZE
	.align		4
.L_3:
        /*0018*/ 	.byte	0x04, 0x12
        /*001a*/ 	.short	(.L_5 - .L_4)
	.align		4
.L_4:
        /*001c*/ 	.word	index@(_Z14reduce_kernel0PiS_)
        /*0020*/ 	.word	0x00000000
.L_5:


//--------------------- .nv.compat                --------------------------
	.section	.nv.compat,"",@"SHT_CUDA_COMPAT_INFO"
	.align	4
        /*0000*/ 	.byte	0x02, 0x09, 0x00, 0x00, 0x02, 0x02, 0x01, 0x00, 0x02, 0x05, 0x05, 0x00, 0x03, 0x07, 0x01, 0x01
        /*0010*/ 	.byte	0x02, 0x03, 0x00, 0x00, 0x02, 0x06, 0x01, 0x00, 0x04, 0x0b, 0x08, 0x00, 0x09, 0x00, 0x00, 0x00
        /*0020*/ 	.byte	0x00, 0x00, 0x00, 0x00


//--------------------- .nv.info._Z14reduce_kernel0PiS_ --------------------------
	.section	.nv.info._Z14reduce_kernel0PiS_,"",@"SHT_CUDA_INFO"
	.sectionflags	@""
	.align	4


	//----- nvinfo : EIATTR_CUDA_API_VERSION
	.align		4
        /*0000*/ 	.byte	0x04, 0x37
        /*0002*/ 	.short	(.L_7 - .L_6)
.L_6:
        /*0004*/ 	.word	0x00000082


	//----- nvinfo : EIATTR_KPARAM_INFO
	.align		4
.L_7:
        /*0008*/ 	.byte	0x04, 0x17
        /*000a*/ 	.short	(.L_9 - .L_8)
.L_8:
        /*000c*/ 	.word	0x00000000
        /*0010*/ 	.short	0x0001
        /*0012*/ 	.short	0x0008
        /*0014*/ 	.byte	0x00, 0xf5, 0x21, 0x00


	//----- nvinfo : EIATTR_KPARAM_INFO
	.align		4
.L_9:
        /*0018*/ 	.byte	0x04, 0x17
        /*001a*/ 	.short	(.L_11 - .L_10)
.L_10:
        /*001c*/ 	.word	0x00000000
        /*0020*/ 	.short	0x0000
        /*0022*/ 	.short	0x0000
        /*0024*/ 	.byte	0x00, 0xf5, 0x21, 0x00


	//----- nvinfo : EIATTR_SPARSE_MMA_MASK
	.align		4
.L_11:
        /*0028*/ 	.byte	0x03, 0x50
        /*002a*/ 	.short	0x0000


	//----- nvinfo : EIATTR_MAXREG_COUNT
	.align		4
        /*002c*/ 	.byte	0x03, 0x1b
        /*002e*/ 	.short	0x00ff


	//----- nvinfo : EIATTR_NUM_BARRIERS
	.align		4
        /*0030*/ 	.byte	0x02, 0x4c
        /*0032*/ 	.byte	0x01
	.zero		1


	//----- nvinfo : EIATTR_MERCURY_ISA_VERSION
	.align		4
        /*0034*/ 	.byte	0x03, 0x5f
        /*0036*/ 	.short	0x0101


	//----- nvinfo : EIATTR_VRC_CTA_INIT_COUNT
	.align		4
        /*0038*/ 	.byte	0x02, 0x4a
	.zero		1
	.zero		1


	//----- nvinfo : EIATTR_EXIT_INSTR_OFFSETS
	.align		4
        /*003c*/ 	.byte	0x04, 0x1c
        /*003e*/ 	.short	(.L_13 - .L_12)


	//   ....[0]....
.L_12:
        /*0040*/ 	.word	0x000001f0


	//   ....[1]....
        /*0044*/ 	.word	0x00000270


	//----- nvinfo : EIATTR_CBANK_PARAM_SIZE
	.align		4
.L_13:
        /*0048*/ 	.byte	0x03, 0x19
        /*004a*/ 	.short	0x0010


	//----- nvinfo : EIATTR_PARAM_CBANK
	.align		4
        /*004c*/ 	.byte	0x04, 0x0a
        /*004e*/ 	.short	(.L_15 - .L_14)
	.align		4
.L_14:
        /*0050*/ 	.word	index@(.nv.constant0._Z14reduce_kernel0PiS_)
        /*0054*/ 	.short	0x0380
        /*0056*/ 	.short	0x0010


	//----- nvinfo : EIATTR_SW_WAR
	.align		4
.L_15:
        /*0058*/ 	.byte	0x04, 0x36
        /*005a*/ 	.short	(.L_17 - .L_16)
.L_16:
        /*005c*/ 	.word	0x00000008
.L_17:


//--------------------- .nv.callgraph             --------------------------
	.section	.nv.callgraph,"",@"SHT_CUDA_CALLGRAPH"
	.align	4
	.sectionentsize	8
	.align		4
        /*0000*/ 	.word	0x00000000
	.align		4
        /*0004*/ 	.word	0xffffffff
	.align		4
        /*0008*/ 	.word	0x00000000
	.align		4
        /*000c*/ 	.word	0xfffffffe
	.align		4
        /*0010*/ 	.word	0x00000000
	.align		4
        /*0014*/ 	.word	0xfffffffd
	.align		4
        /*0018*/ 	.word	0x00000000
	.align		4
        /*001c*/ 	.word	0xfffffffc


//--------------------- .text._Z14reduce_kernel0PiS_ --------------------------
	.section	.text._Z14reduce_kernel0PiS_,"ax",@progbits
	.align	128
        .global         _Z14reduce_kernel0PiS_
        .type           _Z14reduce_kernel0PiS_,@function
        .size           _Z14reduce_kernel0PiS_,(.L_x_3 - _Z14reduce_kernel0PiS_)
        .other          _Z14reduce_kernel0PiS_,@"STO_CUDA_ENTRY STV_DEFAULT"
_Z14reduce_kernel0PiS_:
.text._Z14reduce_kernel0PiS_:
[----:B------:R-:W-:Y:S01]  /*0000*/  LDC R1, c[0x0][0x37c] ;  /* 0x0000df00ff017b82 */ /* 0x000fe20000000800 */
[----:B------:R-:W0:Y:S07]  /*0010*/  S2R R7, SR_TID.X ;  /* 0x0000000000077919 */ /* 0x000e2e0000002100 */
[----:B------:R-:W1:Y:S01]  /*0020*/  LDC.64 R2, c[0x0][0x388] ;  /* 0x0000e200ff027b82 */ /* 0x000e620000000a00 */
[----:B------:R-:W0:Y:S01]  /*0030*/  LDCU UR8, c[0x0][0x360] ;  /* 0x00006c00ff0877ac */ /* 0x000e220008000800 */
[----:B------:R-:W0:Y:S01]  /*0040*/  S2R R6, SR_CTAID.X ;  /* 0x0000000000067919 */ /* 0x000e220000002500 */
[----:B------:R-:W2:Y:S01]  /*0050*/  LDCU.64 UR6, c[0x0][0x358] ;  /* 0x00006b00ff0677ac */ /* 0x000ea20008000a00 */
[----:B0-----:R-:W-:-:S04]  /*0060*/  IMAD R5, R6, UR8, R7 ;  /* 0x0000000806057c24 */ /* 0x001fc8000f8e0207 */
[----:B-1----:R-:W-:-:S06]  /*0070*/  IMAD.WIDE.U32 R2, R5, 0x4, R2 ;  /* 0x0000000405027825 */ /* 0x002fcc00078e0002 */
[----:B--2---:R-:W2:Y:S01]  /*0080*/  LDG.E R2, desc[UR6][R2.64] ;  /* 0x0000000602027981 */ /* 0x004ea2000c1e1900 */
[----:B------:R-:W0:Y:S01]  /*0090*/  S2UR UR5, SR_CgaCtaId ;  /* 0x00000000000579c3 */ /* 0x000e220000008800 */
[----:B------:R-:W-:Y:S01]  /*00a0*/  UMOV UR4, 0x400 ;  /* 0x0000040000047882 */ /* 0x000fe20000000000 */
[----:B------:R-:W-:Y:S01]  /*00b0*/  UISETP.GE.U32.AND UP0, UPT, UR8, 0x2, UPT ;  /* 0x000000020800788c */ /* 0x000fe2000bf06070 */
[----:B------:R-:W-:Y:S01]  /*00c0*/  ISETP.NE.AND P0, PT, R7, RZ, PT ;  /* 0x000000ff0700720c */ /* 0x000fe20003f05270 */
[----:B0-----:R-:W-:-:S06]  /*00d0*/  ULEA UR4, UR5, UR4, 0x18 ;  /* 0x0000000405047291 */ /* 0x001fcc000f8ec0ff */
[----:B------:R-:W-:-:S05]  /*00e0*/  LEA R5, R7, UR4, 0x2 ;  /* 0x0000000407057c11 */ /* 0x000fca000f8e10ff */
[----:B--2---:R0:W-:Y:S01]  /*00f0*/  STS [R5], R2 ;  /* 0x0000000205007388 */ /* 0x0041e20000000800 */
[----:B------:R-:W-:Y:S06]  /*0100*/  BAR.SYNC.DEFER_BLOCKING 0x0 ;  /* 0x0000000000007b1d */ /* 0x000fec0000010000 */
[----:B------:R-:W-:Y:S05]  /*0110*/  BRA.U !UP0, `(.L_x_0) ;  /* 0x0000000108347547 */ /* 0x000fea000b800000 */
[----:B------:R-:W-:-:S07]  /*0120*/  IMAD.MOV.U32 R0, RZ, RZ, 0x1 ;  /* 0x00000001ff007424 */ /* 0x000fce00078e00ff */
.L_x_1:
[----:B------:R-:W-:-:S05]  /*0130*/  IMAD.SHL.U32 R8, R0, 0x2, RZ ;  /* 0x0000000200087824 */ /* 0x000fca00078e00ff */
[----:B0-----:R-:W-:-:S04]  /*0140*/  IADD3 R2, PT, PT, R8, -0x1, RZ ;  /* 0xffffffff08027810 */ /* 0x001fc80007ffe0ff */
[----:B------:R-:W-:-:S13]  /*0150*/  LOP3.LUT P1, RZ, R2, R7, RZ, 0xc0, !PT ;  /* 0x0000000702ff7212 */ /* 0x000fda000782c0ff */
[----:B------:R-:W-:Y:S01]  /*0160*/  @!P1 IMAD R2, R0, 0x4, R5 ;  /* 0x0000000400029824 */ /* 0x000fe200078e0205 */
[----:B------:R-:W-:Y:S01]  /*0170*/  @!P1 LDS R3, [R5] ;  /* 0x0000000005039984 */ /* 0x000fe20000000800 */
[----:B------:R-:W-:-:S04]  /*0180*/  MOV R0, R8 ;  /* 0x0000000800007202 */ /* 0x000fc80000000f00 */
[----:B------:R-:W0:Y:S02]  /*0190*/  @!P1 LDS R2, [R2] ;  /* 0x0000000002029984 */ /* 0x000e240000000800 */
[----:B0-----:R-:W-:-:S05]  /*01a0*/  @!P1 IADD3 R4, PT, PT, R2, R3, RZ ;  /* 0x0000000302049210 */ /* 0x001fca0007ffe0ff */
[----:B------:R1:W-:Y:S01]  /*01b0*/  @!P1 STS [R5], R4 ;  /* 0x0000000405009388 */ /* 0x0003e20000000800 */
[----:B------:R-:W-:Y:S01]  /*01c0*/  BAR.SYNC.DEFER_BLOCKING 0x0 ;  /* 0x0000000000007b1d */ /* 0x000fe20000010000 */
[----:B------:R-:W-:-:S13]  /*01d0*/  ISETP.GE.U32.AND P1, PT, R8, UR8, PT ;  /* 0x0000000808007c0c */ /* 0x000fda000bf26070 */
[----:B-1----:R-:W-:Y:S05]  /*01e0*/  @!P1 BRA `(.L_x_1) ;  /* 0xfffffffc00d09947 */ /* 0x002fea000383ffff */
.L_x_0:
[----:B------:R-:W-:Y:S05]  /*01f0*/  @P0 EXIT ;  /* 0x000000000000094d */ /* 0x000fea0003800000 */
[----:B------:R-:W1:Y:S01]  /*0200*/  S2UR UR5, SR_CgaCtaId ;  /* 0x00000000000579c3 */ /* 0x000e620000008800 */
[----:B------:R-:W-:-:S07]  /*0210*/  UMOV UR4, 0x400 ;  /* 0x0000040000047882 */ /* 0x000fce0000000000 */
[----:B0-----:R-:W0:Y:S01]  /*0220*/  LDC.64 R2, c[0x0][0x380] ;  /* 0x0000e000ff027b82 */ /* 0x001e220000000a00 */
[----:B-1----:R-:W-:Y:S01]  /*0230*/  ULEA UR4, UR5, UR4, 0x18 ;  /* 0x0000000405047291 */ /* 0x002fe2000f8ec0ff */
[----:B0-----:R-:W-:-:S08]  /*0240*/  IMAD.WIDE.U32 R2, R6, 0x4, R2 ;  /* 0x0000000406027825 */ /* 0x001fd000078e0002 */
[----:B------:R-:W0:Y:S04]  /*0250*/  LDS R5, [UR4] ;  /* 0x00000004ff057984 */ /* 0x000e280008000800 */
[----:B0-----:R-:W-:Y:S01]  /*0260*/  STG.E desc[UR6][R2.64], R5 ;  /* 0x0000000502007986 */ /* 0x001fe2000c101906 */
[----:B------:R-:W-:Y:S05]  /*0270*/  EXIT ;  /* 0x000000000000794d */ /* 0x000fea0003800000 */
.L_x_2:
[----:B------:R-:W-:-:S00]  /*0280*/  BRA `(.L_x_2) ;  /* 0xfffffffc00fc7947 */ /* 0x000fc0000383ffff */
[----:B------:R-:W-:-:S00]  /*0290*/  NOP ;  /* 0x0000000000007918 */ /* 0x000fc00000000000 */
        /* <DEDUP_REMOVED lines=14> */
.L_x_3:


//--------------------- .nv.shared._Z14reduce_kernel0PiS_ --------------------------
	.section	.nv.shared._Z14reduce_kernel0PiS_,"aw",@nobits
	.sectionflags	@""
	.align	16
	.zero		1024


//--------------------- .nv.shared.reserved.0     --------------------------
	.section	.nv.shared.reserved.0,"aw",@nobits
	.weak		__nv_reservedSMEM_offset_0_alias
	.size		__nv_reservedSMEM_offset_0_alias, 0, 64
	.other		__nv_reservedSMEM_offset_0_alias,@"STO_CUDA_RESERVED_SHARED STV_DEFAULT"
__nv_reservedSMEM_offset_0_alias:
	.zero		0
	.zero		64


//--------------------- .nv.constant0._Z14reduce_kernel0PiS_ --------------------------
	.section	.nv.constant0._Z14reduce_kernel0PiS_,"a",@progbits
	.sectionflags	@""
	.align	4
.nv.constant0._Z14reduce_kernel0PiS_:
	.zero		912


//--------------------- SYMBOLS --------------------------

	.type		.nv.reservedSmem.offset0,@object
	.size		.nv.reservedSmem.offset0,0x4
	.type		.nv.reservedSmem.cap,@object
	.size		.nv.reservedSmem.cap,0x4
